//
// Generated by NVIDIA NVVM Compiler
//
// Compiler Build ID: CL-36424714
// Cuda compilation tools, release 13.0, V13.0.88
// Based on NVVM 20.0.0
//

.version 9.0
.target sm_100
.address_size 64

	// .globl	_Z11helloKernelv
.extern .func  (.param .b32 func_retval0) vprintf
(
	.param .b64 vprintf_param_0,
	.param .b64 vprintf_param_1
)
;
.global .align 1 .b8 $str[42] = {72, 101, 108, 108, 111, 32, 102, 114, 111, 109, 32, 116, 104, 114, 101, 97, 100, 32, 37, 100, 32, 105, 110, 32, 116, 104, 114, 101, 97, 100, 32, 98, 108, 111, 99, 107, 32, 37, 100, 46, 10};

.visible .entry _Z11helloKernelv()
{
	.local .align 8 .b8 	__local_depot0[8];
	.reg .b64 	%SP;
	.reg .b64 	%SPL;
	.reg .b32 	%r<5>;
	.reg .b64 	%rd<5>;

	mov.u64 	%SPL, __local_depot0;
	cvta.local.u64 	%SP, %SPL;
	add.u64 	%rd1, %SP, 0;
	add.u64 	%rd2, %SPL, 0;
	mov.u32 	%r1, %tid.x;
	mov.u32 	%r2, %ctaid.x;
	st.local.v2.u32 	[%rd2], {%r1, %r2};
	mov.u64 	%rd3, $str;
	cvta.global.u64 	%rd4, %rd3;
	{ // callseq 0, 0
	.param .b64 param0;
	st.param.b64 	[param0], %rd4;
	.param .b64 param1;
	st.param.b64 	[param1], %rd1;
	.param .b32 retval0;
	call.uni (retval0), 
	vprintf, 
	(
	param0, 
	param1
	);
	ld.param.b32 	%r3, [retval0];
	} // callseq 0
	ret;

}


// ===== COMPILED SASS (sm_100) =====

	.target	sm_100

	.elftype	@"ET_EXEC"


//--------------------- .note.nv.tkinfo           --------------------------
	.section	.note.nv.tkinfo,"",@"SHT_NOTE"
	.sectionflags	@"SHF_NOTE_NV_TKINFO"
	.tkinfo
        /*0018*/ 	.word	0x00000002
        /*0030*/ 	.string	""
        /*0030*/ 	.string	"ptxas"
        /*0030*/ 	.string	"Cuda compilation tools, release 13.0, V13.0.88"
        /*0030*/ 	.string	"Build cuda_13.0.r13.0/compiler.36424714_0"
        /*0030*/ 	.string	"-arch sm_100 -m 64 "



//--------------------- .note.nv.cuinfo           --------------------------
	.section	.note.nv.cuinfo,"",@"SHT_NOTE"
	.sectionflags	@"SHF_NOTE_NV_CUINFO"
        /*0018*/ 	.short	0x0002
        /*001a*/ 	.short	0x0064
        /*001c*/ 	.short	0x0082
	.zero		2


//--------------------- .nv.info                  --------------------------
	.section	.nv.info,"",@"SHT_CUDA_INFO"
	.align	4


	//----- nvinfo : EIATTR_REGCOUNT
	.align		4
        /*0000*/ 	.byte	0x04, 0x2f
        /*0002*/ 	.short	(.L_2 - .L_1)
	.align		4
.L_1:
        /*0004*/ 	.word	index@(_Z11helloKernelv)
        /*0008*/ 	.word	0x00000018


	//----- nvinfo : EIATTR_FRAME_SIZE
	.align		4
.L_2:
        /*000c*/ 	.byte	0x04, 0x11
        /*000e*/ 	.short	(.L_4 - .L_3)
	.align		4
.L_3:
        /*0010*/ 	.word	index@(_Z11helloKernelv)
        /*0014*/ 	.word	0x00000008


	//----- nvinfo : EIATTR_MIN_STACK_SIZE
	.align		4
.L_4:
        /*0018*/ 	.byte	0x04, 0x12
        /*001a*/ 	.short	(.L_6 - .L_5)
	.align		4
.L_5:
        /*001c*/ 	.word	index@(_Z11helloKernelv)
        /*0020*/ 	.word	0x00000008
.L_6:


//--------------------- .nv.compat                --------------------------
	.section	.nv.compat,"",@"SHT_CUDA_COMPAT_INFO"
	.align	4
        /*0000*/ 	.byte	0x02, 0x09, 0x00, 0x00, 0x02, 0x02, 0x01, 0x00, 0x02, 0x05, 0x05, 0x00, 0x03, 0x07, 0x01, 0x01
        /*0010*/ 	.byte	0x02, 0x03, 0x00, 0x00, 0x02, 0x06, 0x01, 0x00, 0x04, 0x0b, 0x08, 0x00, 0x09, 0x00, 0x00, 0x00
        /*0020*/ 	.byte	0x00, 0x00, 0x00, 0x00


//--------------------- .nv.info._Z11helloKernelv --------------------------
	.section	.nv.info._Z11helloKernelv,"",@"SHT_CUDA_INFO"
	.sectionflags	@""
	.align	4


	//----- nvinfo : EIATTR_CUDA_API_VERSION
	.align		4
        /*0000*/ 	.byte	0x04, 0x37
        /*0002*/ 	.short	(.L_8 - .L_7)
.L_7:
        /*0004*/ 	.word	0x00000082


	//----- nvinfo : EIATTR_SPARSE_MMA_MASK
	.align		4
.L_8:
        /*0008*/ 	.byte	0x03, 0x50
        /*000a*/ 	.short	0x0000


	//----- nvinfo : EIATTR_MAXREG_COUNT
	.align		4
        /*000c*/ 	.byte	0x03, 0x1b
        /*000e*/ 	.short	0x00ff


	//----- nvinfo : EIATTR_EXTERNS
	.align		4
        /*0010*/ 	.byte	0x04, 0x0f
        /*0012*/ 	.short	(.L_10 - .L_9)


	//   ....[0]....
	.align		4
.L_9:
        /*0014*/ 	.word	index@(vprintf)


	//----- nvinfo : EIATTR_MERCURY_ISA_VERSION
	.align		4
.L_10:
        /*0018*/ 	.byte	0x03, 0x5f
        /*001a*/ 	.short	0x0101


	//----- nvinfo : EIATTR_VRC_CTA_INIT_COUNT
	.align		4
        /*001c*/ 	.byte	0x02, 0x4a
	.zero		1
	.zero		1


	//----- nvinfo : EIATTR_SYSCALL_OFFSETS
	.align		4
        /*0020*/ 	.byte	0x04, 0x46
        /*0022*/ 	.short	(.L_12 - .L_11)


	//   ....[0]....
.L_11:
        /*0024*/ 	.word	0x000000f0


	//----- nvinfo : EIATTR_EXIT_INSTR_OFFSETS
	.align		4
.L_12:
        /*0028*/ 	.byte	0x04, 0x1c
        /*002a*/ 	.short	(.L_14 - .L_13)


	//   ....[0]....
.L_13:
        /*002c*/ 	.word	0x00000100


	//----- nvinfo : EIATTR_SW_WAR
	.align		4
.L_14:
        /*0030*/ 	.byte	0x04, 0x36
        /*0032*/ 	.short	(.L_16 - .L_15)
.L_15:
        /*0034*/ 	.word	0x00000008
.L_16:


//--------------------- .nv.callgraph             --------------------------
	.section	.nv.callgraph,"",@"SHT_CUDA_CALLGRAPH"
	.align	4
	.sectionentsize	8
	.align		4
        /*0000*/ 	.word	0x00000000
	.align		4
        /*0004*/ 	.word	0xffffffff
	.align		4
        /*0008*/ 	.word	index@(_Z11helloKernelv)
	.align		4
        /*000c*/ 	.word	index@(vprintf)
	.align		4
        /*0010*/ 	.word	0x00000000
	.align		4
        /*0014*/ 	.word	0xfffffffe
	.align		4
        /*0018*/ 	.word	0x00000000
	.align		4
        /*001c*/ 	.word	0xfffffffd
	.align		4
        /*0020*/ 	.word	0x00000000
	.align		4
        /*0024*/ 	.word	0xfffffffc


//--------------------- .nv.constant4             --------------------------
	.section	.nv.constant4,"a",@progbits
	.align	8
	.align		8
.nv.constant4:
        /*0000*/ 	.dword	vprintf
	.align		8
        /*0008*/ 	.dword	$str


//--------------------- .text._Z11helloKernelv    --------------------------
	.section	.text._Z11helloKernelv,"ax",@progbits
	.align	128
        .global         _Z11helloKernelv
        .type           _Z11helloKernelv,@function
        .size           _Z11helloKernelv,(.L_x_2 - _Z11helloKernelv)
        .other          _Z11helloKernelv,@"STO_CUDA_ENTRY STV_DEFAULT"
_Z11helloKernelv:
.text._Z11helloKernelv:
[----:B------:R-:W0:Y:S01]  /*0000*/  LDC R1, c[0x0][0x37c] ;  /* 0x0000df00ff017b82 */ /* 0x000e220000000800 */
[----:B------:R-:W1:Y:S01]  /*0010*/  S2R R8, SR_TID.X ;  /* 0x0000000000087919 */ /* 0x000e620000002100 */
[----:B0-----:R-:W-:Y:S01]  /*0020*/  VIADD R1, R1, 0xfffffff8 ;  /* 0xfffffff801017836 */ /* 0x001fe20000000000 */
[----:B------:R-:W-:Y:S01]  /*0030*/  MOV R0, 0x0 ;  /* 0x0000000000007802 */ /* 0x000fe20000000f00 */
[----:B------:R-:W0:Y:S01]  /*0040*/  LDCU UR4, c[0x0][0x2f8] ;  /* 0x00005f00ff0477ac */ /* 0x000e220008000800 */
[----:B------:R-:W1:Y:S03]  /*0050*/  S2R R9, SR_CTAID.X ;  /* 0x0000000000097919 */ /* 0x000e660000002500 */
[----:B------:R2:W3:Y:S01]  /*0060*/  LDC.64 R2, c[0x4][R0] ;  /* 0x0100000000027b82 */ /* 0x0004e20000000a00 */
[----:B------:R-:W4:Y:S01]  /*0070*/  LDCU.64 UR6, c[0x4][0x8] ;  /* 0x01000100ff0677ac */ /* 0x000f220008000a00 */
[----:B------:R-:W5:Y:S01]  /*0080*/  LDCU UR5, c[0x0][0x2fc] ;  /* 0x00005f80ff0577ac */ /* 0x000f620008000800 */
[----:B0-----:R-:W-:Y:S01]  /*0090*/  IADD3 R6, P0, PT, R1, UR4, RZ ;  /* 0x0000000401067c10 */ /* 0x001fe2000ff1e0ff */
[----:B----4-:R-:W-:Y:S01]  /*00a0*/  IMAD.U32 R4, RZ, RZ, UR6 ;  /* 0x00000006ff047e24 */ /* 0x010fe2000f8e00ff */
[----:B------:R-:W-:-:S03]  /*00b0*/  MOV R5, UR7 ;  /* 0x0000000700057c02 */ /* 0x000fc60008000f00 */
[----:B-----5:R-:W-:Y:S01]  /*00c0*/  IMAD.X R7, RZ, RZ, UR5, P0 ;  /* 0x00000005ff077e24 */ /* 0x020fe200080e06ff */
[----:B-1----:R2:W-:Y:S07]  /*00d0*/  STL.64 [R1], R8 ;  /* 0x0000000801007387 */ /* 0x0025ee0000100a00 */
[----:B------:R-:W-:-:S07]  /*00e0*/  LEPC R20, `(.L_x_0) ;  /* 0x000000001014794e */ /* 0x000fce0000000000 */
[----:B--23--:R-:W-:Y:S05]  /*00f0*/  CALL.ABS.NOINC R2 ;  /* 0x0000000002007343 */ /* 0x00cfea0003c00000 */
.L_x_0:
[----:B------:R-:W-:Y:S05]  /*0100*/  EXIT ;  /* 0x000000000000794d */ /* 0x000fea0003800000 */
.L_x_1:
[----:B------:R-:W-:-:S00]  /*0110*/  BRA `(.L_x_1) ;  /* 0xfffffffc00fc7947 */ /* 0x000fc0000383ffff */
[----:B------:R-:W-:-:S00]  /*0120*/  NOP ;  /* 0x0000000000007918 */ /* 0x000fc00000000000 */
        /* <DEDUP_REMOVED lines=13> */
.L_x_2:


//--------------------- .nv.global.init           --------------------------
	.section	.nv.global.init,"aw",@progbits
.nv.global.init:
	.type		$str,@object
	.size		$str,(.L_0 - $str)
$str:
        /*0000*/ 	.byte	0x48, 0x65, 0x6c, 0x6c, 0x6f, 0x20, 0x66, 0x72, 0x6f, 0x6d, 0x20, 0x74, 0x68, 0x72, 0x65, 0x61
        /*0010*/ 	.byte	0x64, 0x20, 0x25, 0x64, 0x20, 0x69, 0x6e, 0x20, 0x74, 0x68, 0x72, 0x65, 0x61, 0x64, 0x20, 0x62
        /*0020*/ 	.byte	0x6c, 0x6f, 0x63, 0x6b, 0x20, 0x25, 0x64, 0x2e, 0x0a, 0x00
.L_0:


//--------------------- .nv.shared.reserved.0     --------------------------
	.section	.nv.shared.reserved.0,"aw",@nobits
	.weak		__nv_reservedSMEM_offset_0_alias
	.size		__nv_reservedSMEM_offset_0_alias, 0, 64
	.other		__nv_reservedSMEM_offset_0_alias,@"STO_CUDA_RESERVED_SHARED STV_DEFAULT"
__nv_reservedSMEM_offset_0_alias:
	.zero		0
	.zero		64


//--------------------- .nv.constant0._Z11helloKernelv --------------------------
	.section	.nv.constant0._Z11helloKernelv,"a",@progbits
	.sectionflags	@""
	.align	4
.nv.constant0._Z11helloKernelv:
	.zero		896


//--------------------- SYMBOLS --------------------------

	.type		.nv.reservedSmem.offset0,@object
	.size		.nv.reservedSmem.offset0,0x4
	.type		vprintf,@function
